//
// Generated by NVIDIA NVVM Compiler
//
// Compiler Build ID: CL-36424714
// Cuda compilation tools, release 13.0, V13.0.88
// Based on NVVM 20.0.0
//

.version 9.0
.target sm_100
.address_size 64

	// .globl	_Z8rmKernelPiS_S_

.visible .entry _Z8rmKernelPiS_S_(
	.param .u64 .ptr .align 1 _Z8rmKernelPiS_S__param_0,
	.param .u64 .ptr .align 1 _Z8rmKernelPiS_S__param_1,
	.param .u64 .ptr .align 1 _Z8rmKernelPiS_S__param_2
)
{
	.reg .b32 	%r<6>;
	.reg .b64 	%rd<13>;

	ld.param.u64 	%rd1, [_Z8rmKernelPiS_S__param_0];
	ld.param.u64 	%rd2, [_Z8rmKernelPiS_S__param_1];
	ld.param.u64 	%rd3, [_Z8rmKernelPiS_S__param_2];
	cvta.to.global.u64 	%rd4, %rd3;
	cvta.to.global.u64 	%rd5, %rd2;
	cvta.to.global.u64 	%rd6, %rd1;
	mov.u32 	%r1, %tid.x;
	mov.u32 	%r2, %ctaid.x;
	mov.u32 	%r3, %ntid.x;
	mad.lo.s32 	%r4, %r2, %r3, %r1;
	mul.wide.u32 	%rd7, %r1, 4;
	add.s64 	%rd8, %rd6, %rd7;
	st.global.u32 	[%rd8], %r1;
	mul.wide.u32 	%rd9, %r2, 4;
	add.s64 	%rd10, %rd5, %rd9;
	st.global.u32 	[%rd10], %r2;
	mad.lo.s32 	%r5, %r2, 10, %r1;
	mul.wide.s32 	%rd11, %r4, 4;
	add.s64 	%rd12, %rd4, %rd11;
	st.global.u32 	[%rd12], %r5;
	ret;

}


// ===== COMPILED SASS (sm_100) =====

	.target	sm_100

	.elftype	@"ET_EXEC"


//--------------------- .note.nv.tkinfo           --------------------------
	.section	.note.nv.tkinfo,"",@"SHT_NOTE"
	.sectionflags	@"SHF_NOTE_NV_TKINFO"
	.tkinfo
        /*0018*/ 	.word	0x00000002
        /*0030*/ 	.string	""
        /*0030*/ 	.string	"ptxas"
        /*0030*/ 	.string	"Cuda compilation tools, release 13.0, V13.0.88"
        /*0030*/ 	.string	"Build cuda_13.0.r13.0/compiler.36424714_0"
        /*0030*/ 	.string	"-arch sm_100 -m 64 "



//--------------------- .note.nv.cuinfo           --------------------------
	.section	.note.nv.cuinfo,"",@"SHT_NOTE"
	.sectionflags	@"SHF_NOTE_NV_CUINFO"
        /*0018*/ 	.short	0x0002
        /*001a*/ 	.short	0x0064
        /*001c*/ 	.short	0x0082
	.zero		2


//--------------------- .nv.info                  --------------------------
	.section	.nv.info,"",@"SHT_CUDA_INFO"
	.align	4


	//----- nvinfo : EIATTR_REGCOUNT
	.align		4
        /*0000*/ 	.byte	0x04, 0x2f
        /*0002*/ 	.short	(.L_1 - .L_0)
	.align		4
.L_0:
        /*0004*/ 	.word	index@(_Z8rmKernelPiS_S_)
        /*0008*/ 	.word	0x0000000e


	//----- nvinfo : EIATTR_FRAME_SIZE
	.align		4
.L_1:
        /*000c*/ 	.byte	0x04, 0x11
        /*000e*/ 	.short	(.L_3 - .L_2)
	.align		4
.L_2:
        /*0010*/ 	.word	index@(_Z8rmKernelPiS_S_)
        /*0014*/ 	.word	0x00000000


	//----- nvinfo : EIATTR_MIN_STACK_SIZE
	.align		4
.L_3:
        /*0018*/ 	.byte	0x04, 0x12
        /*001a*/ 	.short	(.L_5 - .L_4)
	.align		4
.L_4:
        /*001c*/ 	.word	index@(_Z8rmKernelPiS_S_)
        /*0020*/ 	.word	0x00000000
.L_5:


//--------------------- .nv.compat                --------------------------
	.section	.nv.compat,"",@"SHT_CUDA_COMPAT_INFO"
	.align	4
        /*0000*/ 	.byte	0x02, 0x09, 0x00, 0x00, 0x02, 0x02, 0x01, 0x00, 0x02, 0x05, 0x05, 0x00, 0x03, 0x07, 0x01, 0x01
        /*0010*/ 	.byte	0x02, 0x03, 0x00, 0x00, 0x02, 0x06, 0x01, 0x00, 0x04, 0x0b, 0x08, 0x00, 0x09, 0x00, 0x00, 0x00
        /*0020*/ 	.byte	0x00, 0x00, 0x00, 0x00


//--------------------- .nv.info._Z8rmKernelPiS_S_ --------------------------
	.section	.nv.info._Z8rmKernelPiS_S_,"",@"SHT_CUDA_INFO"
	.sectionflags	@""
	.align	4


	//----- nvinfo : EIATTR_CUDA_API_VERSION
	.align		4
        /*0000*/ 	.byte	0x04, 0x37
        /*0002*/ 	.short	(.L_7 - .L_6)
.L_6:
        /*0004*/ 	.word	0x00000082


	//----- nvinfo : EIATTR_KPARAM_INFO
	.align		4
.L_7:
        /*0008*/ 	.byte	0x04, 0x17
        /*000a*/ 	.short	(.L_9 - .L_8)
.L_8:
        /*000c*/ 	.word	0x00000000
        /*0010*/ 	.short	0x0002
        /*0012*/ 	.short	0x0010
        /*0014*/ 	.byte	0x00, 0xf5, 0x21, 0x00


	//----- nvinfo : EIATTR_KPARAM_INFO
	.align		4
.L_9:
        /*0018*/ 	.byte	0x04, 0x17
        /*001a*/ 	.short	(.L_11 - .L_10)
.L_10:
        /*001c*/ 	.word	0x00000000
        /*0020*/ 	.short	0x0001
        /*0022*/ 	.short	0x0008
        /*0024*/ 	.byte	0x00, 0xf5, 0x21, 0x00


	//----- nvinfo : EIATTR_KPARAM_INFO
	.align		4
.L_11:
        /*0028*/ 	.byte	0x04, 0x17
        /*002a*/ 	.short	(.L_13 - .L_12)
.L_12:
        /*002c*/ 	.word	0x00000000
        /*0030*/ 	.short	0x0000
        /*0032*/ 	.short	0x0000
        /*0034*/ 	.byte	0x00, 0xf5, 0x21, 0x00


	//----- nvinfo : EIATTR_SPARSE_MMA_MASK
	.align		4
.L_13:
        /*0038*/ 	.byte	0x03, 0x50
        /*003a*/ 	.short	0x0000


	//----- nvinfo : EIATTR_MAXREG_COUNT
	.align		4
        /*003c*/ 	.byte	0x03, 0x1b
        /*003e*/ 	.short	0x00ff


	//----- nvinfo : EIATTR_MERCURY_ISA_VERSION
	.align		4
        /*0040*/ 	.byte	0x03, 0x5f
        /*0042*/ 	.short	0x0101


	//----- nvinfo : EIATTR_VRC_CTA_INIT_COUNT
	.align		4
        /*0044*/ 	.byte	0x02, 0x4a
	.zero		1
	.zero		1


	//----- nvinfo : EIATTR_EXIT_INSTR_OFFSETS
	.align		4
        /*0048*/ 	.byte	0x04, 0x1c
        /*004a*/ 	.short	(.L_15 - .L_14)


	//   ....[0]....
.L_14:
        /*004c*/ 	.word	0x00000100


	//----- nvinfo : EIATTR_CBANK_PARAM_SIZE
	.align		4
.L_15:
        /*0050*/ 	.byte	0x03, 0x19
        /*0052*/ 	.short	0x0018


	//----- nvinfo : EIATTR_PARAM_CBANK
	.align		4
        /*0054*/ 	.byte	0x04, 0x0a
        /*0056*/ 	.short	(.L_17 - .L_16)
	.align		4
.L_16:
        /*0058*/ 	.word	index@(.nv.constant0._Z8rmKernelPiS_S_)
        /*005c*/ 	.short	0x0380
        /*005e*/ 	.short	0x0018


	//----- nvinfo : EIATTR_SW_WAR
	.align		4
.L_17:
        /*0060*/ 	.byte	0x04, 0x36
        /*0062*/ 	.short	(.L_19 - .L_18)
.L_18:
        /*0064*/ 	.word	0x00000008
.L_19:


//--------------------- .nv.callgraph             --------------------------
	.section	.nv.callgraph,"",@"SHT_CUDA_CALLGRAPH"
	.align	4
	.sectionentsize	8
	.align		4
        /*0000*/ 	.word	0x00000000
	.align		4
        /*0004*/ 	.word	0xffffffff
	.align		4
        /*0008*/ 	.word	0x00000000
	.align		4
        /*000c*/ 	.word	0xfffffffe
	.align		4
        /*0010*/ 	.word	0x00000000
	.align		4
        /*0014*/ 	.word	0xfffffffd
	.align		4
        /*0018*/ 	.word	0x00000000
	.align		4
        /*001c*/ 	.word	0xfffffffc


//--------------------- .text._Z8rmKernelPiS_S_   --------------------------
	.section	.text._Z8rmKernelPiS_S_,"ax",@progbits
	.align	128
        .global         _Z8rmKernelPiS_S_
        .type           _Z8rmKernelPiS_S_,@function
        .size           _Z8rmKernelPiS_S_,(.L_x_1 - _Z8rmKernelPiS_S_)
        .other          _Z8rmKernelPiS_S_,@"STO_CUDA_ENTRY STV_DEFAULT"
_Z8rmKernelPiS_S_:
.text._Z8rmKernelPiS_S_:
[----:B------:R-:W-:Y:S01]  /*0000*/  LDC R1, c[0x0][0x37c] ;  /* 0x0000df00ff017b82 */ /* 0x000fe20000000800 */
[----:B------:R-:W0:Y:S07]  /*0010*/  S2R R11, SR_TID.X ;  /* 0x00000000000b7919 */ /* 0x000e2e0000002100 */
[----:B------:R-:W0:Y:S01]  /*0020*/  LDC.64 R2, c[0x0][0x380] ;  /* 0x0000e000ff027b82 */ /* 0x000e220000000a00 */
[----:B------:R-:W1:Y:S01]  /*0030*/  LDCU UR6, c[0x0][0x360] ;  /* 0x00006c00ff0677ac */ /* 0x000e620008000800 */
[----:B------:R-:W1:Y:S01]  /*0040*/  S2R R0, SR_CTAID.X ;  /* 0x0000000000007919 */ /* 0x000e620000002500 */
[----:B------:R-:W2:Y:S05]  /*0050*/  LDCU.64 UR4, c[0x0][0x358] ;  /* 0x00006b00ff0477ac */ /* 0x000eaa0008000a00 */
[----:B------:R-:W3:Y:S08]  /*0060*/  LDC.64 R6, c[0x0][0x390] ;  /* 0x0000e400ff067b82 */ /* 0x000ef00000000a00 */
[----:B------:R-:W4:Y:S01]  /*0070*/  LDC.64 R4, c[0x0][0x388] ;  /* 0x0000e200ff047b82 */ /* 0x000f220000000a00 */
[----:B0-----:R-:W-:-:S04]  /*0080*/  IMAD.WIDE.U32 R2, R11, 0x4, R2 ;  /* 0x000000040b027825 */ /* 0x001fc800078e0002 */
[----:B-1----:R-:W-:Y:S01]  /*0090*/  IMAD R9, R0, UR6, R11 ;  /* 0x0000000600097c24 */ /* 0x002fe2000f8e020b */
[----:B--2---:R-:W-:Y:S03]  /*00a0*/  STG.E desc[UR4][R2.64], R11 ;  /* 0x0000000b02007986 */ /* 0x004fe6000c101904 */
[----:B---3--:R-:W-:-:S04]  /*00b0*/  IMAD.WIDE R6, R9, 0x4, R6 ;  /* 0x0000000409067825 */ /* 0x008fc800078e0206 */
[----:B----4-:R-:W-:-:S04]  /*00c0*/  IMAD.WIDE.U32 R4, R0, 0x4, R4 ;  /* 0x0000000400047825 */ /* 0x010fc800078e0004 */
[----:B------:R-:W-:Y:S01]  /*00d0*/  IMAD R9, R0, 0xa, R11 ;  /* 0x0000000a00097824 */ /* 0x000fe200078e020b */
[----:B------:R-:W-:Y:S04]  /*00e0*/  STG.E desc[UR4][R4.64], R0 ;  /* 0x0000000004007986 */ /* 0x000fe8000c101904 */
[----:B------:R-:W-:Y:S01]  /*00f0*/  STG.E desc[UR4][R6.64], R9 ;  /* 0x0000000906007986 */ /* 0x000fe2000c101904 */
[----:B------:R-:W-:Y:S05]  /*0100*/  EXIT ;  /* 0x000000000000794d */ /* 0x000fea0003800000 */
.L_x_0:
[----:B------:R-:W-:-:S00]  /*0110*/  BRA `(.L_x_0) ;  /* 0xfffffffc00fc7947 */ /* 0x000fc0000383ffff */
[----:B------:R-:W-:-:S00]  /*0120*/  NOP ;  /* 0x0000000000007918 */ /* 0x000fc00000000000 */
        /* <DEDUP_REMOVED lines=13> */
.L_x_1:


//--------------------- .nv.shared.reserved.0     --------------------------
	.section	.nv.shared.reserved.0,"aw",@nobits
	.weak		__nv_reservedSMEM_offset_0_alias
	.size		__nv_reservedSMEM_offset_0_alias, 0, 64
	.other		__nv_reservedSMEM_offset_0_alias,@"STO_CUDA_RESERVED_SHARED STV_DEFAULT"
__nv_reservedSMEM_offset_0_alias:
	.zero		0
	.zero		64


//--------------------- .nv.constant0._Z8rmKernelPiS_S_ --------------------------
	.section	.nv.constant0._Z8rmKernelPiS_S_,"a",@progbits
	.sectionflags	@""
	.align	4
.nv.constant0._Z8rmKernelPiS_S_:
	.zero		920


//--------------------- SYMBOLS --------------------------

	.type		.nv.reservedSmem.offset0,@object
	.size		.nv.reservedSmem.offset0,0x4
